//
// Generated by NVIDIA NVVM Compiler
//
// Compiler Build ID: CL-36424714
// Cuda compilation tools, release 13.0, V13.0.88
// Based on NVVM 20.0.0
//

.version 9.0
.target sm_100
.address_size 64

	// .globl	_Z10tmp_kernelv
.extern .func  (.param .b32 func_retval0) vprintf
(
	.param .b64 vprintf_param_0,
	.param .b64 vprintf_param_1
)
;
.global .align 1 .b8 $str[7] = {104, 101, 108, 108, 111, 10};

.visible .entry _Z10tmp_kernelv()
{
	.reg .b32 	%r<3>;
	.reg .b64 	%rd<3>;

	mov.u64 	%rd1, $str;
	cvta.global.u64 	%rd2, %rd1;
	{ // callseq 0, 0
	.param .b64 param0;
	st.param.b64 	[param0], %rd2;
	.param .b64 param1;
	st.param.b64 	[param1], 0;
	.param .b32 retval0;
	call.uni (retval0), 
	vprintf, 
	(
	param0, 
	param1
	);
	ld.param.b32 	%r1, [retval0];
	} // callseq 0
	ret;

}


// ===== COMPILED SASS (sm_100) =====

	.target	sm_100

	.elftype	@"ET_EXEC"


//--------------------- .note.nv.tkinfo           --------------------------
	.section	.note.nv.tkinfo,"",@"SHT_NOTE"
	.sectionflags	@"SHF_NOTE_NV_TKINFO"
	.tkinfo
        /*0018*/ 	.word	0x00000002
        /*0030*/ 	.string	""
        /*0030*/ 	.string	"ptxas"
        /*0030*/ 	.string	"Cuda compilation tools, release 13.0, V13.0.88"
        /*0030*/ 	.string	"Build cuda_13.0.r13.0/compiler.36424714_0"
        /*0030*/ 	.string	"-arch sm_100 -m 64 "



//--------------------- .note.nv.cuinfo           --------------------------
	.section	.note.nv.cuinfo,"",@"SHT_NOTE"
	.sectionflags	@"SHF_NOTE_NV_CUINFO"
        /*0018*/ 	.short	0x0002
        /*001a*/ 	.short	0x0064
        /*001c*/ 	.short	0x0082
	.zero		2


//--------------------- .nv.info                  --------------------------
	.section	.nv.info,"",@"SHT_CUDA_INFO"
	.align	4


	//----- nvinfo : EIATTR_REGCOUNT
	.align		4
        /*0000*/ 	.byte	0x04, 0x2f
        /*0002*/ 	.short	(.L_2 - .L_1)
	.align		4
.L_1:
        /*0004*/ 	.word	index@(_Z10tmp_kernelv)
        /*0008*/ 	.word	0x00000018


	//----- nvinfo : EIATTR_FRAME_SIZE
	.align		4
.L_2:
        /*000c*/ 	.byte	0x04, 0x11
        /*000e*/ 	.short	(.L_4 - .L_3)
	.align		4
.L_3:
        /*0010*/ 	.word	index@(_Z10tmp_kernelv)
        /*0014*/ 	.word	0x00000000


	//----- nvinfo : EIATTR_MIN_STACK_SIZE
	.align		4
.L_4:
        /*0018*/ 	.byte	0x04, 0x12
        /*001a*/ 	.short	(.L_6 - .L_5)
	.align		4
.L_5:
        /*001c*/ 	.word	index@(_Z10tmp_kernelv)
        /*0020*/ 	.word	0x00000000
.L_6:


//--------------------- .nv.compat                --------------------------
	.section	.nv.compat,"",@"SHT_CUDA_COMPAT_INFO"
	.align	4
        /*0000*/ 	.byte	0x02, 0x09, 0x00, 0x00, 0x02, 0x02, 0x01, 0x00, 0x02, 0x05, 0x05, 0x00, 0x03, 0x07, 0x01, 0x01
        /*0010*/ 	.byte	0x02, 0x03, 0x00, 0x00, 0x02, 0x06, 0x01, 0x00, 0x04, 0x0b, 0x08, 0x00, 0x09, 0x00, 0x00, 0x00
        /*0020*/ 	.byte	0x00, 0x00, 0x00, 0x00


//--------------------- .nv.info._Z10tmp_kernelv  --------------------------
	.section	.nv.info._Z10tmp_kernelv,"",@"SHT_CUDA_INFO"
	.sectionflags	@""
	.align	4


	//----- nvinfo : EIATTR_CUDA_API_VERSION
	.align		4
        /*0000*/ 	.byte	0x04, 0x37
        /*0002*/ 	.short	(.L_8 - .L_7)
.L_7:
        /*0004*/ 	.word	0x00000082


	//----- nvinfo : EIATTR_SPARSE_MMA_MASK
	.align		4
.L_8:
        /*0008*/ 	.byte	0x03, 0x50
        /*000a*/ 	.short	0x0000


	//----- nvinfo : EIATTR_MAXREG_COUNT
	.align		4
        /*000c*/ 	.byte	0x03, 0x1b
        /*000e*/ 	.short	0x00ff


	//----- nvinfo : EIATTR_EXTERNS
	.align		4
        /*0010*/ 	.byte	0x04, 0x0f
        /*0012*/ 	.short	(.L_10 - .L_9)


	//   ....[0]....
	.align		4
.L_9:
        /*0014*/ 	.word	index@(vprintf)


	//----- nvinfo : EIATTR_MERCURY_ISA_VERSION
	.align		4
.L_10:
        /*0018*/ 	.byte	0x03, 0x5f
        /*001a*/ 	.short	0x0101


	//----- nvinfo : EIATTR_VRC_CTA_INIT_COUNT
	.align		4
        /*001c*/ 	.byte	0x02, 0x4a
	.zero		1
	.zero		1


	//----- nvinfo : EIATTR_SYSCALL_OFFSETS
	.align		4
        /*0020*/ 	.byte	0x04, 0x46
        /*0022*/ 	.short	(.L_12 - .L_11)


	//   ....[0]....
.L_11:
        /*0024*/ 	.word	0x00000080


	//----- nvinfo : EIATTR_EXIT_INSTR_OFFSETS
	.align		4
.L_12:
        /*0028*/ 	.byte	0x04, 0x1c
        /*002a*/ 	.short	(.L_14 - .L_13)


	//   ....[0]....
.L_13:
        /*002c*/ 	.word	0x00000090


	//----- nvinfo : EIATTR_SW_WAR
	.align		4
.L_14:
        /*0030*/ 	.byte	0x04, 0x36
        /*0032*/ 	.short	(.L_16 - .L_15)
.L_15:
        /*0034*/ 	.word	0x00000008
.L_16:


//--------------------- .nv.callgraph             --------------------------
	.section	.nv.callgraph,"",@"SHT_CUDA_CALLGRAPH"
	.align	4
	.sectionentsize	8
	.align		4
        /*0000*/ 	.word	0x00000000
	.align		4
        /*0004*/ 	.word	0xffffffff
	.align		4
        /*0008*/ 	.word	index@(_Z10tmp_kernelv)
	.align		4
        /*000c*/ 	.word	index@(vprintf)
	.align		4
        /*0010*/ 	.word	0x00000000
	.align		4
        /*0014*/ 	.word	0xfffffffe
	.align		4
        /*0018*/ 	.word	0x00000000
	.align		4
        /*001c*/ 	.word	0xfffffffd
	.align		4
        /*0020*/ 	.word	0x00000000
	.align		4
        /*0024*/ 	.word	0xfffffffc


//--------------------- .nv.constant4             --------------------------
	.section	.nv.constant4,"a",@progbits
	.align	8
	.align		8
.nv.constant4:
        /*0000*/ 	.dword	vprintf
	.align		8
        /*0008*/ 	.dword	$str


//--------------------- .text._Z10tmp_kernelv     --------------------------
	.section	.text._Z10tmp_kernelv,"ax",@progbits
	.align	128
        .global         _Z10tmp_kernelv
        .type           _Z10tmp_kernelv,@function
        .size           _Z10tmp_kernelv,(.L_x_2 - _Z10tmp_kernelv)
        .other          _Z10tmp_kernelv,@"STO_CUDA_ENTRY STV_DEFAULT"
_Z10tmp_kernelv:
.text._Z10tmp_kernelv:
[----:B------:R-:W0:Y:S01]  /*0000*/  LDC R1, c[0x0][0x37c] ;  /* 0x0000df00ff017b82 */ /* 0x000e220000000800 */
[----:B------:R-:W-:Y:S01]  /*0010*/  MOV R0, 0x0 ;  /* 0x0000000000007802 */ /* 0x000fe20000000f00 */
[----:B------:R-:W1:Y:S01]  /*0020*/  LDCU.64 UR4, c[0x4][0x8] ;  /* 0x01000100ff0477ac */ /* 0x000e620008000a00 */
[----:B------:R-:W-:-:S05]  /*0030*/  CS2R R6, SRZ ;  /* 0x0000000000067805 */ /* 0x000fca000001ff00 */
[----:B------:R2:W3:Y:S01]  /*0040*/  LDC.64 R2, c[0x4][R0] ;  /* 0x0100000000027b82 */ /* 0x0004e20000000a00 */
[----:B-1----:R-:W-:Y:S02]  /*0050*/  IMAD.U32 R4, RZ, RZ, UR4 ;  /* 0x00000004ff047e24 */ /* 0x002fe4000f8e00ff */
[----:B--2---:R-:W-:-:S07]  /*0060*/  IMAD.U32 R5, RZ, RZ, UR5 ;  /* 0x00000005ff057e24 */ /* 0x004fce000f8e00ff */
[----:B------:R-:W-:-:S07]  /*0070*/  LEPC R20, `(.L_x_0) ;  /* 0x000000001014794e */ /* 0x000fce0000000000 */
[----:B0--3--:R-:W-:Y:S05]  /*0080*/  CALL.ABS.NOINC R2 ;  /* 0x0000000002007343 */ /* 0x009fea0003c00000 */
.L_x_0:
[----:B------:R-:W-:Y:S05]  /*0090*/  EXIT ;  /* 0x000000000000794d */ /* 0x000fea0003800000 */
.L_x_1:
[----:B------:R-:W-:-:S00]  /*00a0*/  BRA `(.L_x_1) ;  /* 0xfffffffc00fc7947 */ /* 0x000fc0000383ffff */
[----:B------:R-:W-:-:S00]  /*00b0*/  NOP ;  /* 0x0000000000007918 */ /* 0x000fc00000000000 */
        /* <DEDUP_REMOVED lines=12> */
.L_x_2:


//--------------------- .nv.global.init           --------------------------
	.section	.nv.global.init,"aw",@progbits
.nv.global.init:
	.type		$str,@object
	.size		$str,(.L_0 - $str)
$str:
        /*0000*/ 	.byte	0x68, 0x65, 0x6c, 0x6c, 0x6f, 0x0a, 0x00
.L_0:


//--------------------- .nv.shared.reserved.0     --------------------------
	.section	.nv.shared.reserved.0,"aw",@nobits
	.weak		__nv_reservedSMEM_offset_0_alias
	.size		__nv_reservedSMEM_offset_0_alias, 0, 64
	.other		__nv_reservedSMEM_offset_0_alias,@"STO_CUDA_RESERVED_SHARED STV_DEFAULT"
__nv_reservedSMEM_offset_0_alias:
	.zero		0
	.zero		64


//--------------------- .nv.constant0._Z10tmp_kernelv --------------------------
	.section	.nv.constant0._Z10tmp_kernelv,"a",@progbits
	.sectionflags	@""
	.align	4
.nv.constant0._Z10tmp_kernelv:
	.zero		896


//--------------------- SYMBOLS --------------------------

	.type		.nv.reservedSmem.offset0,@object
	.size		.nv.reservedSmem.offset0,0x4
	.type		vprintf,@function
